	.headerflags	@"EF_CUDA_TEXMODE_UNIFIED EF_CUDA_64BIT_ADDRESS EF_CUDA_ACCELERATORS EF_CUDA_SM90 EF_CUDA_VIRTUAL_SM(EF_CUDA_SM90)"
	.elftype	@"ET_EXEC"


//--------------------- .nv.info                  --------------------------
	.section	.nv.info,"",@"SHT_CUDA_INFO"
	.align	4


	//----- nvinfo : EIATTR_REGCOUNT
	.align		4
        /*0000*/ 	.byte	0x04, 0x2f
        /*0002*/ 	.short	(.L_3 - .L_2)
	.align		4
.L_2:
        /*0004*/ 	.word	index@(triton_poi_fused__native_batch_norm_legit_no_training_add_26)
        /*0008*/ 	.word	0x00000016


	//----- nvinfo : EIATTR_MIN_STACK_SIZE
	.align		4
.L_3:
        /*000c*/ 	.byte	0x04, 0x12
        /*000e*/ 	.short	(.L_5 - .L_4)
	.align		4
.L_4:
        /*0010*/ 	.word	index@(triton_poi_fused__native_batch_norm_legit_no_training_add_26)
        /*0014*/ 	.word	0x00000000


	//----- nvinfo : EIATTR_FRAME_SIZE
	.align		4
.L_5:
        /*0018*/ 	.byte	0x04, 0x11
        /*001a*/ 	.short	(.L_7 - .L_6)
	.align		4
.L_6:
        /*001c*/ 	.word	index@(triton_poi_fused__native_batch_norm_legit_no_training_add_26)
        /*0020*/ 	.word	0x00000000


	//----- nvinfo : EIATTR_MIN_STACK_SIZE
	.align		4
.L_7:
        /*0024*/ 	.byte	0x04, 0x12
        /*0026*/ 	.short	(.L_9 - .L_8)
	.align		4
.L_8:
        /*0028*/ 	.word	index@(triton_poi_fused__native_batch_norm_legit_no_training_add_26)
        /*002c*/ 	.word	0x00000000
.L_9:


//--------------------- .nv.info.triton_poi_fused__native_batch_norm_legit_no_training_add_26 --------------------------
	.section	.nv.info.triton_poi_fused__native_batch_norm_legit_no_training_add_26,"",@"SHT_CUDA_INFO"
	.sectionflags	@""
	.align	4


	//----- nvinfo : EIATTR_CUDA_API_VERSION
	.align		4
        /*0000*/ 	.byte	0x04, 0x37
        /*0002*/ 	.short	(.L_11 - .L_10)
.L_10:
        /*0004*/ 	.word	0x0000007c


	//----- nvinfo : EIATTR_KPARAM_INFO
	.align		4
.L_11:
        /*0008*/ 	.byte	0x04, 0x17
        /*000a*/ 	.short	(.L_13 - .L_12)
.L_12:
        /*000c*/ 	.word	0x00000000
        /*0010*/ 	.short	0x0007
        /*0012*/ 	.short	0x0038
        /*0014*/ 	.byte	0x00, 0xf0, 0x11, 0x00


	//----- nvinfo : EIATTR_KPARAM_INFO
	.align		4
.L_13:
        /*0018*/ 	.byte	0x04, 0x17
        /*001a*/ 	.short	(.L_15 - .L_14)
.L_14:
        /*001c*/ 	.word	0x00000000
        /*0020*/ 	.short	0x0006
        /*0022*/ 	.short	0x0030
        /*0024*/ 	.byte	0x00, 0xf4, 0x21, 0x00


	//----- nvinfo : EIATTR_KPARAM_INFO
	.align		4
.L_15:
        /*0028*/ 	.byte	0x04, 0x17
        /*002a*/ 	.short	(.L_17 - .L_16)
.L_16:
        /*002c*/ 	.word	0x00000000
        /*0030*/ 	.short	0x0005
        /*0032*/ 	.short	0x0028
        /*0034*/ 	.byte	0x00, 0xf4, 0x21, 0x00


	//----- nvinfo : EIATTR_KPARAM_INFO
	.align		4
.L_17:
        /*0038*/ 	.byte	0x04, 0x17
        /*003a*/ 	.short	(.L_19 - .L_18)
.L_18:
        /*003c*/ 	.word	0x00000000
        /*0040*/ 	.short	0x0004
        /*0042*/ 	.short	0x0020
        /*0044*/ 	.byte	0x00, 0xf4, 0x21, 0x00


	//----- nvinfo : EIATTR_KPARAM_INFO
	.align		4
.L_19:
        /*0048*/ 	.byte	0x04, 0x17
        /*004a*/ 	.short	(.L_21 - .L_20)
.L_20:
        /*004c*/ 	.word	0x00000000
        /*0050*/ 	.short	0x0003
        /*0052*/ 	.short	0x0018
        /*0054*/ 	.byte	0x00, 0xf4, 0x21, 0x00


	//----- nvinfo : EIATTR_KPARAM_INFO
	.align		4
.L_21:
        /*0058*/ 	.byte	0x04, 0x17
        /*005a*/ 	.short	(.L_23 - .L_22)
.L_22:
        /*005c*/ 	.word	0x00000000
        /*0060*/ 	.short	0x0002
        /*0062*/ 	.short	0x0010
        /*0064*/ 	.byte	0x00, 0xf4, 0x21, 0x00


	//----- nvinfo : EIATTR_KPARAM_INFO
	.align		4
.L_23:
        /*0068*/ 	.byte	0x04, 0x17
        /*006a*/ 	.short	(.L_25 - .L_24)
.L_24:
        /*006c*/ 	.word	0x00000000
        /*0070*/ 	.short	0x0001
        /*0072*/ 	.short	0x0008
        /*0074*/ 	.byte	0x00, 0xf4, 0x21, 0x00


	//----- nvinfo : EIATTR_KPARAM_INFO
	.align		4
.L_25:
        /*0078*/ 	.byte	0x04, 0x17
        /*007a*/ 	.short	(.L_27 - .L_26)
.L_26:
        /*007c*/ 	.word	0x00000000
        /*0080*/ 	.short	0x0000
        /*0082*/ 	.short	0x0000
        /*0084*/ 	.byte	0x00, 0xf4, 0x21, 0x00


	//----- nvinfo : EIATTR_SPARSE_MMA_MASK
	.align		4
.L_27:
        /*0088*/ 	.byte	0x03, 0x50
        /*008a*/ 	.short	0x0000


	//----- nvinfo : EIATTR_MAXREG_COUNT
	.align		4
        /*008c*/ 	.byte	0x03, 0x1b
        /*008e*/ 	.short	0x00ff


	//----- nvinfo : EIATTR_EXIT_INSTR_OFFSETS
	.align		4
        /*0090*/ 	.byte	0x04, 0x1c
        /*0092*/ 	.short	(.L_29 - .L_28)


	//   ....[0]....
.L_28:
        /*0094*/ 	.word	0x00000360


	//   ....[1]....
        /*0098*/ 	.word	0x00000380


	//----- nvinfo : EIATTR_REQNTID
	.align		4
.L_29:
        /*009c*/ 	.byte	0x04, 0x10
        /*009e*/ 	.short	(.L_31 - .L_30)
.L_30:
        /*00a0*/ 	.word	0x00000080
        /*00a4*/ 	.word	0x00000001
        /*00a8*/ 	.word	0x00000001


	//----- nvinfo : EIATTR_CBANK_PARAM_SIZE
	.align		4
.L_31:
        /*00ac*/ 	.byte	0x03, 0x19
        /*00ae*/ 	.short	0x003c


	//----- nvinfo : EIATTR_PARAM_CBANK
	.align		4
        /*00b0*/ 	.byte	0x04, 0x0a
        /*00b2*/ 	.short	(.L_33 - .L_32)
	.align		4
.L_32:
        /*00b4*/ 	.word	index@(.nv.constant0.triton_poi_fused__native_batch_norm_legit_no_training_add_26)
        /*00b8*/ 	.short	0x0210
        /*00ba*/ 	.short	0x003c


	//----- nvinfo : EIATTR_SW_WAR
	.align		4
.L_33:
        /*00bc*/ 	.byte	0x04, 0x36
        /*00be*/ 	.short	(.L_35 - .L_34)
.L_34:
        /*00c0*/ 	.word	0x00000008
.L_35:


//--------------------- .nv.callgraph             --------------------------
	.section	.nv.callgraph,"",@"SHT_CUDA_CALLGRAPH"
	.align	4
	.sectionentsize	8
	.align		4
        /*0000*/ 	.word	0x00000000
	.align		4
        /*0004*/ 	.word	0xffffffff
	.align		4
        /*0008*/ 	.word	0x00000000
	.align		4
        /*000c*/ 	.word	0xfffffffe
	.align		4
        /*0010*/ 	.word	0x00000000
	.align		4
        /*0014*/ 	.word	0xfffffffd
	.align		4
        /*0018*/ 	.word	0x00000000
	.align		4
        /*001c*/ 	.word	0xfffffffc


//--------------------- .nv.constant4             --------------------------
	.section	.nv.constant4,"a",@progbits
	.align	8
	.align		8
.nv.constant4:
        /*0000*/ 	.dword	_$_str
	.align		8
        /*0008*/ 	.dword	_$_str_$_2


//--------------------- .text.triton_poi_fused__native_batch_norm_legit_no_training_add_26 --------------------------
	.section	.text.triton_poi_fused__native_batch_norm_legit_no_training_add_26,"ax",@progbits
	.align	128
        .global         triton_poi_fused__native_batch_norm_legit_no_training_add_26
        .type           triton_poi_fused__native_batch_norm_legit_no_training_add_26,@function
        .size           triton_poi_fused__native_batch_norm_legit_no_training_add_26,(.L_x_1 - triton_poi_fused__native_batch_norm_legit_no_training_add_26)
        .other          triton_poi_fused__native_batch_norm_legit_no_training_add_26,@"STO_CUDA_ENTRY STV_DEFAULT"
triton_poi_fused__native_batch_norm_legit_no_training_add_26:
.text.triton_poi_fused__native_batch_norm_legit_no_training_add_26:
[----:B------:R-:W0:Y:S01]  /*0000*/  LDC R1, c[0x0][0x28] ;  /* 0x00000a00ff017b82 */ /* 0x000e220000000800 */
[----:B------:R-:W1:Y:S07]  /*0010*/  S2R R0, SR_TID.X ;  /* 0x0000000000007919 */ /* 0x000e6e0000002100 */
[----:B------:R-:W2:Y:S01]  /*0020*/  LDC.64 R14, c[0x0][0x228] ;  /* 0x00008a00ff0e7b82 */ /* 0x000ea20000000a00 */
[----:B------:R-:W-:Y:S01]  /*0030*/  ULDC.64 UR4, c[0x0][0x208] ;  /* 0x0000820000047ab9 */ /* 0x000fe20000000a00 */
[----:B------:R-:W3:Y:S06]  /*0040*/  S2R R3, SR_CTAID.X ;  /* 0x0000000000037919 */ /* 0x000eec0000002500 */
[----:B------:R-:W4:Y:S08]  /*0050*/  LDC.64 R10, c[0x0][0x218] ;  /* 0x00008600ff0a7b82 */ /* 0x000f300000000a00 */
[----:B------:R-:W5:Y:S08]  /*0060*/  LDC.64 R12, c[0x0][0x220] ;  /* 0x00008800ff0c7b82 */ /* 0x000f700000000a00 */
[----:B------:R-:W5:Y:S01]  /*0070*/  LDC.64 R16, c[0x0][0x230] ;  /* 0x00008c00ff107b82 */ /* 0x000f620000000a00 */
[----:B-1----:R-:W-:-:S07]  /*0080*/  LOP3.LUT R0, R0, 0x7f, RZ, 0xc0, !PT ;  /* 0x0000007f00007812 */ /* 0x002fce00078ec0ff */
[----:B------:R-:W1:Y:S01]  /*0090*/  LDC.64 R8, c[0x0][0x238] ;  /* 0x00008e00ff087b82 */ /* 0x000e620000000a00 */
[----:B---3--:R-:W-:-:S04]  /*00a0*/  LEA R0, R3, R0, 0x7 ;  /* 0x0000000003007211 */ /* 0x008fc800078e38ff */
[C---:B------:R-:W-:Y:S01]  /*00b0*/  ISETP.GE.AND P4, PT, R0.reuse, 0x3d00, PT ;  /* 0x00003d000000780c */ /* 0x040fe20003f86270 */
[----:B------:R-:W-:Y:S02]  /*00c0*/  IMAD.HI R2, R0, 0x4325c53f, RZ ;  /* 0x4325c53f00027827 */ /* 0x000fe400078e02ff */
[----:B------:R-:W3:Y:S03]  /*00d0*/  LDC.64 R4, c[0x0][0x240] ;  /* 0x00009000ff047b82 */ /* 0x000ee60000000a00 */
[----:B------:R-:W-:-:S04]  /*00e0*/  SHF.R.U32.HI R3, RZ, 0x1f, R2 ;  /* 0x0000001fff037819 */ /* 0x000fc80000011602 */
[----:B------:R-:W-:Y:S02]  /*00f0*/  LEA.HI.SX32 R7, R2, R3, 0x1c ;  /* 0x0000000302077211 */ /* 0x000fe400078fe2ff */
[----:B------:R-:W-:-:S03]  /*0100*/  CS2R R2, SRZ ;  /* 0x0000000000027805 */ /* 0x000fc6000001ff00 */
[----:B------:R-:W-:-:S04]  /*0110*/  IMAD R19, R7, -0x3d, R0 ;  /* 0xffffffc307137824 */ /* 0x000fc800078e0200 */
[----:B--2---:R-:W-:-:S05]  /*0120*/  IMAD.WIDE R14, R19, 0x4, R14 ;  /* 0x00000004130e7825 */ /* 0x004fca00078e020e */
[----:B------:R2:W3:Y:S01]  /*0130*/  @!P4 LDG.E.EL R2, desc[UR4][R14.64] ;  /* 0x000000040e02c981 */ /* 0x0004e2000c2e1900 */
[C---:B------:R-:W-:Y:S01]  /*0140*/  ISETP.GE.AND P3, PT, R19.reuse, 0x32, PT ;  /* 0x000000321300780c */ /* 0x040fe20003f66270 */
[----:B------:R-:W-:Y:S01]  /*0150*/  HFMA2.MMA R6, -RZ, RZ, 0, 0 ;  /* 0x00000000ff067435 */ /* 0x000fe200000001ff */
[C---:B----4-:R-:W-:Y:S02]  /*0160*/  IMAD.WIDE R10, R0.reuse, 0x4, R10 ;  /* 0x00000004000a7825 */ /* 0x050fe400078e020a */
[----:B------:R-:W-:Y:S02]  /*0170*/  ISETP.LT.AND P1, PT, R0, 0x3d00, !P3 ;  /* 0x00003d000000780c */ /* 0x000fe40005f21270 */
[----:B-----5:R-:W-:Y:S01]  /*0180*/  IMAD.WIDE R12, R19, 0x4, R12 ;  /* 0x00000004130c7825 */ /* 0x020fe200078e020c */
[----:B------:R4:W5:Y:S03]  /*0190*/  @!P4 LDG.E R3, desc[UR4][R10.64] ;  /* 0x000000040a03c981 */ /* 0x000966000c1e1900 */
[----:B------:R-:W-:Y:S01]  /*01a0*/  IMAD R7, R7, 0x32, R19 ;  /* 0x0000003207077824 */ /* 0x000fe200078e0213 */
[----:B------:R-:W5:Y:S01]  /*01b0*/  @!P4 LDG.E.EL R6, desc[UR4][R12.64] ;  /* 0x000000040c06c981 */ /* 0x000f62000c2e1900 */
[----:B0-2---:R-:W-:-:S04]  /*01c0*/  IMAD.WIDE R14, R19, 0x4, R16 ;  /* 0x00000004130e7825 */ /* 0x005fc800078e0210 */
[----:B-1----:R-:W-:Y:S01]  /*01d0*/  IMAD.WIDE R8, R19, 0x4, R8 ;  /* 0x0000000413087825 */ /* 0x002fe200078e0208 */
[----:B------:R-:W-:-:S03]  /*01e0*/  CS2R R18, SRZ ;  /* 0x0000000000127805 */ /* 0x000fc6000001ff00 */
[----:B---3--:R-:W-:Y:S01]  /*01f0*/  IMAD.WIDE R16, R7, 0x4, R4 ;  /* 0x0000000407107825 */ /* 0x008fe200078e0204 */
[----:B------:R-:W-:Y:S01]  /*0200*/  MOV R7, RZ ;  /* 0x000000ff00077202 */ /* 0x000fe20000000f00 */
[----:B----4-:R-:W-:Y:S01]  /*0210*/  HFMA2.MMA R11, -RZ, RZ, 1.625, 0 ;  /* 0x3e800000ff0b7435 */ /* 0x010fe200000001ff */
[----:B------:R-:W2:Y:S01]  /*0220*/  @!P4 LDG.E.EL R18, desc[UR4][R8.64] ;  /* 0x000000040812c981 */ /* 0x000ea2000c2e1900 */
[----:B------:R-:W0:Y:S03]  /*0230*/  LDC.64 R4, c[0x0][0x210] ;  /* 0x00008400ff047b82 */ /* 0x000e260000000a00 */
[----:B------:R-:W3:Y:S04]  /*0240*/  @P1 LDG.E R19, desc[UR4][R16.64] ;  /* 0x0000000410131981 */ /* 0x000ee8000c1e1900 */
[----:B------:R-:W2:Y:S01]  /*0250*/  @!P4 LDG.E.EL R7, desc[UR4][R14.64] ;  /* 0x000000040e07c981 */ /* 0x000ea2000c2e1900 */
[----:B0-----:R-:W-:-:S04]  /*0260*/  IMAD.WIDE R4, R0, 0x4, R4 ;  /* 0x0000000400047825 */ /* 0x001fc800078e0204 */
[----:B------:R-:W-:-:S04]  /*0270*/  FADD R2, R2, 9.9999997473787516356e-06 ;  /* 0x3727c5ac02027421 */ /* 0x000fc80000000000 */
[----:B------:R-:W0:Y:S02]  /*0280*/  MUFU.SQRT R10, R2 ;  /* 0x00000002000a7308 */ /* 0x000e240000002000 */
[C---:B0-----:R-:W-:Y:S02]  /*0290*/  FSETP.GT.AND P0, PT, R10.reuse, 8.50705917302346158658e+37, PT ;  /* 0x7e8000000a00780b */ /* 0x041fe40003f04000 */
[----:B------:R-:W-:-:S11]  /*02a0*/  FSETP.GEU.AND P2, PT, R10, 1.175494350822287508e-38, PT ;  /* 0x008000000a00780b */ /* 0x000fd60003f4e000 */
[----:B------:R-:W-:-:S04]  /*02b0*/  @P0 FMUL R10, R10, 0.25 ;  /* 0x3e8000000a0a0820 */ /* 0x000fc80000400000 */
[----:B------:R-:W-:-:S06]  /*02c0*/  @!P2 FMUL R10, R10, 16777216 ;  /* 0x4b8000000a0aa820 */ /* 0x000fcc0000400000 */
[----:B------:R-:W0:Y:S01]  /*02d0*/  MUFU.RCP R10, R10 ;  /* 0x0000000a000a7308 */ /* 0x000e220000001000 */
[----:B------:R-:W-:Y:S01]  /*02e0*/  FSEL R11, R11, 1, P0 ;  /* 0x3f8000000b0b7808 */ /* 0x000fe20000000000 */
[----:B-----5:R-:W-:-:S04]  /*02f0*/  FADD R3, -R6, R3 ;  /* 0x0000000306037221 */ /* 0x020fc80000000100 */
[----:B------:R-:W-:-:S04]  /*0300*/  @!P2 FMUL R11, R11, 16777216 ;  /* 0x4b8000000b0ba820 */ /* 0x000fc80000400000 */
[----:B0-----:R-:W-:-:S04]  /*0310*/  FMUL R2, R10, R11 ;  /* 0x0000000b0a027220 */ /* 0x001fc80000400000 */
[----:B------:R-:W-:Y:S01]  /*0320*/  FMUL R3, R3, R2 ;  /* 0x0000000203037220 */ /* 0x000fe20000400000 */
[----:B---3--:R-:W-:-:S03]  /*0330*/  SEL R2, R19, RZ, P1 ;  /* 0x000000ff13027207 */ /* 0x008fc60000800000 */
[----:B--2---:R-:W-:-:S04]  /*0340*/  FFMA R3, R3, R7, R18 ;  /* 0x0000000703037223 */ /* 0x004fc80000000012 */
[----:B------:R-:W-:Y:S01]  /*0350*/  @!P3 FADD R3, R3, R2 ;  /* 0x000000020303b221 */ /* 0x000fe20000000000 */
[----:B------:R-:W-:Y:S06]  /*0360*/  @P4 EXIT ;  /* 0x000000000000494d */ /* 0x000fec0003800000 */
[----:B------:R-:W-:Y:S01]  /*0370*/  STG.E desc[UR4][R4.64], R3 ;  /* 0x0000000304007986 */ /* 0x000fe2000c101904 */
[----:B------:R-:W-:Y:S05]  /*0380*/  EXIT ;  /* 0x000000000000794d */ /* 0x000fea0003800000 */
.L_x_0:
[----:B------:R-:W-:-:S00]  /*0390*/  BRA `(.L_x_0) ;  /* 0xfffffffc00fc7947 */ /* 0x000fc0000383ffff */
[----:B------:R-:W-:-:S00]  /*03a0*/  NOP ;  /* 0x0000000000007918 */ /* 0x000fc00000000000 */
        /* <DEDUP_REMOVED lines=13> */
.L_x_1:


//--------------------- .nv.global.init           --------------------------
	.section	.nv.global.init,"aw",@progbits
.nv.global.init:
	.type		_$_str,@object
	.size		_$_str,(_$_str_$_2 - _$_str)
_$_str:
        /*0000*/ 	.byte	0x5f, 0x5f, 0x43, 0x55, 0x44, 0x41, 0x5f, 0x46, 0x54, 0x5a, 0x00
	.type		_$_str_$_2,@object
	.size		_$_str_$_2,(.L_1 - _$_str_$_2)
_$_str_$_2:
        /*000b*/ 	.byte	0x5f, 0x5f, 0x43, 0x55, 0x44, 0x41, 0x5f, 0x50, 0x52, 0x45, 0x43, 0x5f, 0x53, 0x51, 0x52, 0x54
        /*001b*/ 	.byte	0x00
.L_1:


//--------------------- .nv.constant0.triton_poi_fused__native_batch_norm_legit_no_training_add_26 --------------------------
	.section	.nv.constant0.triton_poi_fused__native_batch_norm_legit_no_training_add_26,"a",@progbits
	.sectionflags	@""
	.align	4
.nv.constant0.triton_poi_fused__native_batch_norm_legit_no_training_add_26:
	.zero		588
